//
// Generated by NVIDIA NVVM Compiler
//
// Compiler Build ID: CL-36424714
// Cuda compilation tools, release 13.0, V13.0.88
// Based on NVVM 20.0.0
//

.version 9.0
.target sm_100
.address_size 64

	// .globl	_Z10updateListPiii

.visible .entry _Z10updateListPiii(
	.param .u64 .ptr .align 1 _Z10updateListPiii_param_0,
	.param .u32 _Z10updateListPiii_param_1,
	.param .u32 _Z10updateListPiii_param_2
)
{
	.reg .pred 	%p<5>;
	.reg .b32 	%r<17>;
	.reg .b64 	%rd<9>;

	ld.param.u64 	%rd2, [_Z10updateListPiii_param_0];
	ld.param.u32 	%r4, [_Z10updateListPiii_param_1];
	ld.param.u32 	%r5, [_Z10updateListPiii_param_2];
	mov.u32 	%r6, %tid.x;
	mov.u32 	%r7, %ctaid.x;
	mov.u32 	%r8, %ntid.x;
	mad.lo.s32 	%r1, %r7, %r8, %r6;
	div.s32 	%r2, %r1, %r4;
	setp.ge.s32 	%p1, %r2, %r4;
	setp.lt.s32 	%p2, %r4, 0;
	or.pred  	%p3, %p2, %p1;
	@%p3 bra 	$L__BB0_3;
	rem.s32 	%r9, %r1, %r4;
	cvta.to.global.u64 	%rd3, %rd2;
	mul.lo.s32 	%r10, %r2, %r4;
	add.s32 	%r11, %r10, %r9;
	mul.wide.s32 	%rd4, %r11, 4;
	add.s64 	%rd1, %rd3, %rd4;
	ld.global.u32 	%r12, [%rd1];
	add.s32 	%r13, %r10, %r5;
	mul.wide.s32 	%rd5, %r13, 4;
	add.s64 	%rd6, %rd3, %rd5;
	ld.global.u32 	%r14, [%rd6];
	mad.lo.s32 	%r15, %r5, %r4, %r9;
	mul.wide.s32 	%rd7, %r15, 4;
	add.s64 	%rd8, %rd3, %rd7;
	ld.global.u32 	%r16, [%rd8];
	add.s32 	%r3, %r16, %r14;
	setp.le.s32 	%p4, %r12, %r3;
	@%p4 bra 	$L__BB0_3;
	st.global.u32 	[%rd1], %r3;
$L__BB0_3:
	ret;

}


// ===== COMPILED SASS (sm_100) =====

	.target	sm_100

	.elftype	@"ET_EXEC"


//--------------------- .note.nv.tkinfo           --------------------------
	.section	.note.nv.tkinfo,"",@"SHT_NOTE"
	.sectionflags	@"SHF_NOTE_NV_TKINFO"
	.tkinfo
        /*0018*/ 	.word	0x00000002
        /*0030*/ 	.string	""
        /*0030*/ 	.string	"ptxas"
        /*0030*/ 	.string	"Cuda compilation tools, release 13.0, V13.0.88"
        /*0030*/ 	.string	"Build cuda_13.0.r13.0/compiler.36424714_0"
        /*0030*/ 	.string	"-arch sm_100 -m 64 "



//--------------------- .note.nv.cuinfo           --------------------------
	.section	.note.nv.cuinfo,"",@"SHT_NOTE"
	.sectionflags	@"SHF_NOTE_NV_CUINFO"
        /*0018*/ 	.short	0x0002
        /*001a*/ 	.short	0x0064
        /*001c*/ 	.short	0x0082
	.zero		2


//--------------------- .nv.info                  --------------------------
	.section	.nv.info,"",@"SHT_CUDA_INFO"
	.align	4


	//----- nvinfo : EIATTR_REGCOUNT
	.align		4
        /*0000*/ 	.byte	0x04, 0x2f
        /*0002*/ 	.short	(.L_1 - .L_0)
	.align		4
.L_0:
        /*0004*/ 	.word	index@(_Z10updateListPiii)
        /*0008*/ 	.word	0x0000000e


	//----- nvinfo : EIATTR_FRAME_SIZE
	.align		4
.L_1:
        /*000c*/ 	.byte	0x04, 0x11
        /*000e*/ 	.short	(.L_3 - .L_2)
	.align		4
.L_2:
        /*0010*/ 	.word	index@(_Z10updateListPiii)
        /*0014*/ 	.word	0x00000000


	//----- nvinfo : EIATTR_MIN_STACK_SIZE
	.align		4
.L_3:
        /*0018*/ 	.byte	0x04, 0x12
        /*001a*/ 	.short	(.L_5 - .L_4)
	.align		4
.L_4:
        /*001c*/ 	.word	index@(_Z10updateListPiii)
        /*0020*/ 	.word	0x00000000
.L_5:


//--------------------- .nv.compat                --------------------------
	.section	.nv.compat,"",@"SHT_CUDA_COMPAT_INFO"
	.align	4
        /*0000*/ 	.byte	0x02, 0x09, 0x00, 0x00, 0x02, 0x02, 0x01, 0x00, 0x02, 0x05, 0x05, 0x00, 0x03, 0x07, 0x01, 0x01
        /*0010*/ 	.byte	0x02, 0x03, 0x00, 0x00, 0x02, 0x06, 0x01, 0x00, 0x04, 0x0b, 0x08, 0x00, 0x09, 0x00, 0x00, 0x00
        /*0020*/ 	.byte	0x00, 0x00, 0x00, 0x00


//--------------------- .nv.info._Z10updateListPiii --------------------------
	.section	.nv.info._Z10updateListPiii,"",@"SHT_CUDA_INFO"
	.sectionflags	@""
	.align	4


	//----- nvinfo : EIATTR_CUDA_API_VERSION
	.align		4
        /*0000*/ 	.byte	0x04, 0x37
        /*0002*/ 	.short	(.L_7 - .L_6)
.L_6:
        /*0004*/ 	.word	0x00000082


	//----- nvinfo : EIATTR_KPARAM_INFO
	.align		4
.L_7:
        /*0008*/ 	.byte	0x04, 0x17
        /*000a*/ 	.short	(.L_9 - .L_8)
.L_8:
        /*000c*/ 	.word	0x00000000
        /*0010*/ 	.short	0x0002
        /*0012*/ 	.short	0x000c
        /*0014*/ 	.byte	0x00, 0xf0, 0x11, 0x00


	//----- nvinfo : EIATTR_KPARAM_INFO
	.align		4
.L_9:
        /*0018*/ 	.byte	0x04, 0x17
        /*001a*/ 	.short	(.L_11 - .L_10)
.L_10:
        /*001c*/ 	.word	0x00000000
        /*0020*/ 	.short	0x0001
        /*0022*/ 	.short	0x0008
        /*0024*/ 	.byte	0x00, 0xf0, 0x11, 0x00


	//----- nvinfo : EIATTR_KPARAM_INFO
	.align		4
.L_11:
        /*0028*/ 	.byte	0x04, 0x17
        /*002a*/ 	.short	(.L_13 - .L_12)
.L_12:
        /*002c*/ 	.word	0x00000000
        /*0030*/ 	.short	0x0000
        /*0032*/ 	.short	0x0000
        /*0034*/ 	.byte	0x00, 0xf5, 0x21, 0x00


	//----- nvinfo : EIATTR_SPARSE_MMA_MASK
	.align		4
.L_13:
        /*0038*/ 	.byte	0x03, 0x50
        /*003a*/ 	.short	0x0000


	//----- nvinfo : EIATTR_MAXREG_COUNT
	.align		4
        /*003c*/ 	.byte	0x03, 0x1b
        /*003e*/ 	.short	0x00ff


	//----- nvinfo : EIATTR_MERCURY_ISA_VERSION
	.align		4
        /*0040*/ 	.byte	0x03, 0x5f
        /*0042*/ 	.short	0x0101


	//----- nvinfo : EIATTR_VRC_CTA_INIT_COUNT
	.align		4
        /*0044*/ 	.byte	0x02, 0x4a
	.zero		1
	.zero		1


	//----- nvinfo : EIATTR_EXIT_INSTR_OFFSETS
	.align		4
        /*0048*/ 	.byte	0x04, 0x1c
        /*004a*/ 	.short	(.L_15 - .L_14)


	//   ....[0]....
.L_14:
        /*004c*/ 	.word	0x00000200


	//   ....[1]....
        /*0050*/ 	.word	0x00000350


	//   ....[2]....
        /*0054*/ 	.word	0x00000370


	//----- nvinfo : EIATTR_CBANK_PARAM_SIZE
	.align		4
.L_15:
        /*0058*/ 	.byte	0x03, 0x19
        /*005a*/ 	.short	0x0010


	//----- nvinfo : EIATTR_PARAM_CBANK
	.align		4
        /*005c*/ 	.byte	0x04, 0x0a
        /*005e*/ 	.short	(.L_17 - .L_16)
	.align		4
.L_16:
        /*0060*/ 	.word	index@(.nv.constant0._Z10updateListPiii)
        /*0064*/ 	.short	0x0380
        /*0066*/ 	.short	0x0010


	//----- nvinfo : EIATTR_SW_WAR
	.align		4
.L_17:
        /*0068*/ 	.byte	0x04, 0x36
        /*006a*/ 	.short	(.L_19 - .L_18)
.L_18:
        /*006c*/ 	.word	0x00000008
.L_19:


//--------------------- .nv.callgraph             --------------------------
	.section	.nv.callgraph,"",@"SHT_CUDA_CALLGRAPH"
	.align	4
	.sectionentsize	8
	.align		4
        /*0000*/ 	.word	0x00000000
	.align		4
        /*0004*/ 	.word	0xffffffff
	.align		4
        /*0008*/ 	.word	0x00000000
	.align		4
        /*000c*/ 	.word	0xfffffffe
	.align		4
        /*0010*/ 	.word	0x00000000
	.align		4
        /*0014*/ 	.word	0xfffffffd
	.align		4
        /*0018*/ 	.word	0x00000000
	.align		4
        /*001c*/ 	.word	0xfffffffc


//--------------------- .text._Z10updateListPiii  --------------------------
	.section	.text._Z10updateListPiii,"ax",@progbits
	.align	128
        .global         _Z10updateListPiii
        .type           _Z10updateListPiii,@function
        .size           _Z10updateListPiii,(.L_x_1 - _Z10updateListPiii)
        .other          _Z10updateListPiii,@"STO_CUDA_ENTRY STV_DEFAULT"
_Z10updateListPiii:
.text._Z10updateListPiii:
[----:B------:R-:W-:Y:S08]  /*0000*/  LDC R1, c[0x0][0x37c] ;  /* 0x0000df00ff017b82 */ /* 0x000ff00000000800 */
[----:B------:R-:W0:Y:S01]  /*0010*/  LDC R0, c[0x0][0x388] ;  /* 0x0000e200ff007b82 */ /* 0x000e220000000800 */
[----:B------:R-:W1:Y:S07]  /*0020*/  S2R R5, SR_TID.X ;  /* 0x0000000000057919 */ /* 0x000e6e0000002100 */
[----:B------:R-:W1:Y:S08]  /*0030*/  S2UR UR4, SR_CTAID.X ;  /* 0x00000000000479c3 */ /* 0x000e700000002500 */
[----:B------:R-:W1:Y:S01]  /*0040*/  LDC R6, c[0x0][0x360] ;  /* 0x0000d800ff067b82 */ /* 0x000e620000000800 */
[----:B0-----:R-:W-:-:S04]  /*0050*/  IABS R7, R0 ;  /* 0x0000000000077213 */ /* 0x001fc80000000000 */
[----:B------:R-:W0:Y:S01]  /*0060*/  I2F.RP R4, R7 ;  /* 0x0000000700047306 */ /* 0x000e220000209400 */
[----:B-1----:R-:W-:-:S07]  /*0070*/  IMAD R5, R6, UR4, R5 ;  /* 0x0000000406057c24 */ /* 0x002fce000f8e0205 */
[----:B0-----:R-:W0:Y:S02]  /*0080*/  MUFU.RCP R4, R4 ;  /* 0x0000000400047308 */ /* 0x001e240000001000 */
[----:B0-----:R-:W-:Y:S01]  /*0090*/  VIADD R2, R4, 0xffffffe ;  /* 0x0ffffffe04027836 */ /* 0x001fe20000000000 */
[----:B------:R-:W-:-:S05]  /*00a0*/  IABS R4, R5 ;  /* 0x0000000500047213 */ /* 0x000fca0000000000 */
[----:B------:R0:W1:Y:S02]  /*00b0*/  F2I.FTZ.U32.TRUNC.NTZ R3, R2 ;  /* 0x0000000200037305 */ /* 0x000064000021f000 */
[----:B0-----:R-:W-:Y:S02]  /*00c0*/  HFMA2 R2, -RZ, RZ, 0, 0 ;  /* 0x00000000ff027431 */ /* 0x001fe400000001ff */
[----:B-1----:R-:W-:-:S04]  /*00d0*/  IMAD.MOV R8, RZ, RZ, -R3 ;  /* 0x000000ffff087224 */ /* 0x002fc800078e0a03 */
[----:B------:R-:W-:-:S04]  /*00e0*/  IMAD R9, R8, R7, RZ ;  /* 0x0000000708097224 */ /* 0x000fc800078e02ff */
[----:B------:R-:W-:Y:S01]  /*00f0*/  IMAD.HI.U32 R3, R3, R9, R2 ;  /* 0x0000000903037227 */ /* 0x000fe200078e0002 */
[----:B------:R-:W-:-:S04]  /*0100*/  LOP3.LUT R2, R5, R0, RZ, 0x3c, !PT ;  /* 0x0000000005027212 */ /* 0x000fc800078e3cff */
[----:B------:R-:W-:Y:S01]  /*0110*/  ISETP.GE.AND P0, PT, R2, RZ, PT ;  /* 0x000000ff0200720c */ /* 0x000fe20003f06270 */
[----:B------:R-:W-:-:S04]  /*0120*/  IMAD.HI.U32 R3, R3, R4, RZ ;  /* 0x0000000403037227 */ /* 0x000fc800078e00ff */
[----:B------:R-:W-:-:S04]  /*0130*/  IMAD.MOV R6, RZ, RZ, -R3 ;  /* 0x000000ffff067224 */ /* 0x000fc800078e0a03 */
[----:B------:R-:W-:Y:S01]  /*0140*/  IMAD R4, R7, R6, R4 ;  /* 0x0000000607047224 */ /* 0x000fe200078e0204 */
[----:B------:R-:W-:-:S04]  /*0150*/  LOP3.LUT R6, RZ, R0, RZ, 0x33, !PT ;  /* 0x00000000ff067212 */ /* 0x000fc800078e33ff */
[----:B------:R-:W-:-:S13]  /*0160*/  ISETP.GT.U32.AND P2, PT, R7, R4, PT ;  /* 0x000000040700720c */ /* 0x000fda0003f44070 */
[----:B------:R-:W-:Y:S01]  /*0170*/  @!P2 IMAD.IADD R4, R4, 0x1, -R7 ;  /* 0x000000010404a824 */ /* 0x000fe200078e0a07 */
[----:B------:R-:W-:-:S04]  /*0180*/  @!P2 IADD3 R3, PT, PT, R3, 0x1, RZ ;  /* 0x000000010303a810 */ /* 0x000fc80007ffe0ff */
[----:B------:R-:W-:-:S13]  /*0190*/  ISETP.GE.U32.AND P1, PT, R4, R7, PT ;  /* 0x000000070400720c */ /* 0x000fda0003f26070 */
[----:B------:R-:W-:Y:S01]  /*01a0*/  @P1 VIADD R3, R3, 0x1 ;  /* 0x0000000103031836 */ /* 0x000fe20000000000 */
[----:B------:R-:W-:-:S03]  /*01b0*/  ISETP.NE.AND P1, PT, R0, RZ, PT ;  /* 0x000000ff0000720c */ /* 0x000fc60003f25270 */
[----:B------:R-:W-:-:S05]  /*01c0*/  @!P0 IMAD.MOV R3, RZ, RZ, -R3 ;  /* 0x000000ffff038224 */ /* 0x000fca00078e0a03 */
[----:B------:R-:W-:-:S04]  /*01d0*/  SEL R9, R6, R3, !P1 ;  /* 0x0000000306097207 */ /* 0x000fc80004800000 */
[----:B------:R-:W-:-:S04]  /*01e0*/  ISETP.GE.AND P0, PT, R9, R0, PT ;  /* 0x000000000900720c */ /* 0x000fc80003f06270 */
[----:B------:R-:W-:-:S13]  /*01f0*/  ISETP.LT.OR P0, PT, R0, RZ, P0 ;  /* 0x000000ff0000720c */ /* 0x000fda0000701670 */
[----:B------:R-:W-:Y:S05]  /*0200*/  @P0 EXIT ;  /* 0x000000000000094d */ /* 0x000fea0003800000 */
[----:B------:R-:W-:Y:S01]  /*0210*/  ISETP.GE.AND P2, PT, R5, RZ, PT ;  /* 0x000000ff0500720c */ /* 0x000fe20003f46270 */
[----:B------:R-:W0:Y:S01]  /*0220*/  LDC.64 R2, c[0x0][0x380] ;  /* 0x0000e000ff027b82 */ /* 0x000e220000000a00 */
[-C--:B------:R-:W-:Y:S01]  /*0230*/  ISETP.GT.U32.AND P0, PT, R7, R4.reuse, PT ;  /* 0x000000040700720c */ /* 0x080fe20003f04070 */
[----:B------:R-:W1:Y:S01]  /*0240*/  LDCU UR6, c[0x0][0x38c] ;  /* 0x00007180ff0677ac */ /* 0x000e620008000800 */
[----:B------:R-:W-:Y:S01]  /*0250*/  IADD3 R5, PT, PT, R4, -R7, RZ ;  /* 0x8000000704057210 */ /* 0x000fe20007ffe0ff */
[----:B------:R-:W2:Y:S03]  /*0260*/  LDCU.64 UR4, c[0x0][0x358] ;  /* 0x00006b00ff0477ac */ /* 0x000ea60008000a00 */
[----:B------:R-:W-:-:S05]  /*0270*/  SEL R5, R5, R4, !P0 ;  /* 0x0000000405057207 */ /* 0x000fca0004000000 */
[----:B------:R-:W-:-:S05]  /*0280*/  @!P2 IMAD.MOV R5, RZ, RZ, -R5 ;  /* 0x000000ffff05a224 */ /* 0x000fca00078e0a05 */
[----:B------:R-:W-:Y:S01]  /*0290*/  SEL R7, R6, R5, !P1 ;  /* 0x0000000506077207 */ /* 0x000fe20004800000 */
[----:B-1----:R-:W-:-:S04]  /*02a0*/  IMAD R5, R9, R0, UR6 ;  /* 0x0000000609057e24 */ /* 0x002fc8000f8e0200 */
[--C-:B------:R-:W-:Y:S02]  /*02b0*/  IMAD R11, R0, UR6, R7.reuse ;  /* 0x00000006000b7c24 */ /* 0x100fe4000f8e0207 */
[----:B------:R-:W-:Y:S02]  /*02c0*/  IMAD R9, R9, R0, R7 ;  /* 0x0000000009097224 */ /* 0x000fe400078e0207 */
[----:B0-----:R-:W-:-:S04]  /*02d0*/  IMAD.WIDE R4, R5, 0x4, R2 ;  /* 0x0000000405047825 */ /* 0x001fc800078e0202 */
[--C-:B------:R-:W-:Y:S02]  /*02e0*/  IMAD.WIDE R6, R11, 0x4, R2.reuse ;  /* 0x000000040b067825 */ /* 0x100fe400078e0202 */
[----:B--2---:R-:W2:Y:S02]  /*02f0*/  LDG.E R4, desc[UR4][R4.64] ;  /* 0x0000000404047981 */ /* 0x004ea4000c1e1900 */
[----:B------:R-:W-:Y:S02]  /*0300*/  IMAD.WIDE R2, R9, 0x4, R2 ;  /* 0x0000000409027825 */ /* 0x000fe400078e0202 */
[----:B------:R-:W2:Y:S04]  /*0310*/  LDG.E R7, desc[UR4][R6.64] ;  /* 0x0000000406077981 */ /* 0x000ea8000c1e1900 */
[----:B------:R-:W3:Y:S01]  /*0320*/  LDG.E R0, desc[UR4][R2.64] ;  /* 0x0000000402007981 */ /* 0x000ee2000c1e1900 */
[----:B--2---:R-:W-:-:S04]  /*0330*/  IADD3 R9, PT, PT, R4, R7, RZ ;  /* 0x0000000704097210 */ /* 0x004fc80007ffe0ff */
[----:B---3--:R-:W-:-:S13]  /*0340*/  ISETP.GT.AND P0, PT, R0, R9, PT ;  /* 0x000000090000720c */ /* 0x008fda0003f04270 */
[----:B------:R-:W-:Y:S05]  /*0350*/  @!P0 EXIT ;  /* 0x000000000000894d */ /* 0x000fea0003800000 */
[----:B------:R-:W-:Y:S01]  /*0360*/  STG.E desc[UR4][R2.64], R9 ;  /* 0x0000000902007986 */ /* 0x000fe2000c101904 */
[----:B------:R-:W-:Y:S05]  /*0370*/  EXIT ;  /* 0x000000000000794d */ /* 0x000fea0003800000 */
.L_x_0:
[----:B------:R-:W-:-:S00]  /*0380*/  BRA `(.L_x_0) ;  /* 0xfffffffc00fc7947 */ /* 0x000fc0000383ffff */
[----:B------:R-:W-:-:S00]  /*0390*/  NOP ;  /* 0x0000000000007918 */ /* 0x000fc00000000000 */
        /* <DEDUP_REMOVED lines=14> */
.L_x_1:


//--------------------- .nv.shared.reserved.0     --------------------------
	.section	.nv.shared.reserved.0,"aw",@nobits
	.weak		__nv_reservedSMEM_offset_0_alias
	.size		__nv_reservedSMEM_offset_0_alias, 0, 64
	.other		__nv_reservedSMEM_offset_0_alias,@"STO_CUDA_RESERVED_SHARED STV_DEFAULT"
__nv_reservedSMEM_offset_0_alias:
	.zero		0
	.zero		64


//--------------------- .nv.constant0._Z10updateListPiii --------------------------
	.section	.nv.constant0._Z10updateListPiii,"a",@progbits
	.sectionflags	@""
	.align	4
.nv.constant0._Z10updateListPiii:
	.zero		912


//--------------------- SYMBOLS --------------------------

	.type		.nv.reservedSmem.offset0,@object
	.size		.nv.reservedSmem.offset0,0x4
